	.headerflags	@"EF_CUDA_TEXMODE_UNIFIED EF_CUDA_64BIT_ADDRESS EF_CUDA_ACCELERATORS EF_CUDA_SM90 EF_CUDA_VIRTUAL_SM(EF_CUDA_SM90)"
	.elftype	@"ET_EXEC"


//--------------------- .nv.info                  --------------------------
	.section	.nv.info,"",@"SHT_CUDA_INFO"
	.align	4


	//----- nvinfo : EIATTR_REGCOUNT
	.align		4
        /*0000*/ 	.byte	0x04, 0x2f
        /*0002*/ 	.short	(.L_1 - .L_0)
	.align		4
.L_0:
        /*0004*/ 	.word	index@(triton_poi_fused_mul_squeeze_sum_2)
        /*0008*/ 	.word	0x00000022


	//----- nvinfo : EIATTR_MIN_STACK_SIZE
	.align		4
.L_1:
        /*000c*/ 	.byte	0x04, 0x12
        /*000e*/ 	.short	(.L_3 - .L_2)
	.align		4
.L_2:
        /*0010*/ 	.word	index@(triton_poi_fused_mul_squeeze_sum_2)
        /*0014*/ 	.word	0x00000000


	//----- nvinfo : EIATTR_FRAME_SIZE
	.align		4
.L_3:
        /*0018*/ 	.byte	0x04, 0x11
        /*001a*/ 	.short	(.L_5 - .L_4)
	.align		4
.L_4:
        /*001c*/ 	.word	index@(triton_poi_fused_mul_squeeze_sum_2)
        /*0020*/ 	.word	0x00000000


	//----- nvinfo : EIATTR_MIN_STACK_SIZE
	.align		4
.L_5:
        /*0024*/ 	.byte	0x04, 0x12
        /*0026*/ 	.short	(.L_7 - .L_6)
	.align		4
.L_6:
        /*0028*/ 	.word	index@(triton_poi_fused_mul_squeeze_sum_2)
        /*002c*/ 	.word	0x00000000
.L_7:


//--------------------- .nv.info.triton_poi_fused_mul_squeeze_sum_2 --------------------------
	.section	.nv.info.triton_poi_fused_mul_squeeze_sum_2,"",@"SHT_CUDA_INFO"
	.sectionflags	@""
	.align	4


	//----- nvinfo : EIATTR_CUDA_API_VERSION
	.align		4
        /*0000*/ 	.byte	0x04, 0x37
        /*0002*/ 	.short	(.L_9 - .L_8)
.L_8:
        /*0004*/ 	.word	0x0000007c


	//----- nvinfo : EIATTR_KPARAM_INFO
	.align		4
.L_9:
        /*0008*/ 	.byte	0x04, 0x17
        /*000a*/ 	.short	(.L_11 - .L_10)
.L_10:
        /*000c*/ 	.word	0x00000000
        /*0010*/ 	.short	0x0003
        /*0012*/ 	.short	0x0018
        /*0014*/ 	.byte	0x00, 0xf0, 0x11, 0x00


	//----- nvinfo : EIATTR_KPARAM_INFO
	.align		4
.L_11:
        /*0018*/ 	.byte	0x04, 0x17
        /*001a*/ 	.short	(.L_13 - .L_12)
.L_12:
        /*001c*/ 	.word	0x00000000
        /*0020*/ 	.short	0x0002
        /*0022*/ 	.short	0x0010
        /*0024*/ 	.byte	0x00, 0xf4, 0x21, 0x00


	//----- nvinfo : EIATTR_KPARAM_INFO
	.align		4
.L_13:
        /*0028*/ 	.byte	0x04, 0x17
        /*002a*/ 	.short	(.L_15 - .L_14)
.L_14:
        /*002c*/ 	.word	0x00000000
        /*0030*/ 	.short	0x0001
        /*0032*/ 	.short	0x0008
        /*0034*/ 	.byte	0x00, 0xf4, 0x21, 0x00


	//----- nvinfo : EIATTR_KPARAM_INFO
	.align		4
.L_15:
        /*0038*/ 	.byte	0x04, 0x17
        /*003a*/ 	.short	(.L_17 - .L_16)
.L_16:
        /*003c*/ 	.word	0x00000000
        /*0040*/ 	.short	0x0000
        /*0042*/ 	.short	0x0000
        /*0044*/ 	.byte	0x00, 0xf4, 0x21, 0x00


	//----- nvinfo : EIATTR_SPARSE_MMA_MASK
	.align		4
.L_17:
        /*0048*/ 	.byte	0x03, 0x50
        /*004a*/ 	.short	0x0000


	//----- nvinfo : EIATTR_MAXREG_COUNT
	.align		4
        /*004c*/ 	.byte	0x03, 0x1b
        /*004e*/ 	.short	0x00ff


	//----- nvinfo : EIATTR_EXIT_INSTR_OFFSETS
	.align		4
        /*0050*/ 	.byte	0x04, 0x1c
        /*0052*/ 	.short	(.L_19 - .L_18)


	//   ....[0]....
.L_18:
        /*0054*/ 	.word	0x00000430


	//   ....[1]....
        /*0058*/ 	.word	0x00000450


	//----- nvinfo : EIATTR_REQNTID
	.align		4
.L_19:
        /*005c*/ 	.byte	0x04, 0x10
        /*005e*/ 	.short	(.L_21 - .L_20)
.L_20:
        /*0060*/ 	.word	0x00000020
        /*0064*/ 	.word	0x00000001
        /*0068*/ 	.word	0x00000001


	//----- nvinfo : EIATTR_CBANK_PARAM_SIZE
	.align		4
.L_21:
        /*006c*/ 	.byte	0x03, 0x19
        /*006e*/ 	.short	0x001c


	//----- nvinfo : EIATTR_PARAM_CBANK
	.align		4
        /*0070*/ 	.byte	0x04, 0x0a
        /*0072*/ 	.short	(.L_23 - .L_22)
	.align		4
.L_22:
        /*0074*/ 	.word	index@(.nv.constant0.triton_poi_fused_mul_squeeze_sum_2)
        /*0078*/ 	.short	0x0210
        /*007a*/ 	.short	0x001c


	//----- nvinfo : EIATTR_SW_WAR
	.align		4
.L_23:
        /*007c*/ 	.byte	0x04, 0x36
        /*007e*/ 	.short	(.L_25 - .L_24)
.L_24:
        /*0080*/ 	.word	0x00000008
.L_25:


//--------------------- .nv.callgraph             --------------------------
	.section	.nv.callgraph,"",@"SHT_CUDA_CALLGRAPH"
	.align	4
	.sectionentsize	8
	.align		4
        /*0000*/ 	.word	0x00000000
	.align		4
        /*0004*/ 	.word	0xffffffff
	.align		4
        /*0008*/ 	.word	0x00000000
	.align		4
        /*000c*/ 	.word	0xfffffffe
	.align		4
        /*0010*/ 	.word	0x00000000
	.align		4
        /*0014*/ 	.word	0xfffffffd
	.align		4
        /*0018*/ 	.word	0x00000000
	.align		4
        /*001c*/ 	.word	0xfffffffc


//--------------------- .text.triton_poi_fused_mul_squeeze_sum_2 --------------------------
	.section	.text.triton_poi_fused_mul_squeeze_sum_2,"ax",@progbits
	.align	128
        .global         triton_poi_fused_mul_squeeze_sum_2
        .type           triton_poi_fused_mul_squeeze_sum_2,@function
        .size           triton_poi_fused_mul_squeeze_sum_2,(.L_x_1 - triton_poi_fused_mul_squeeze_sum_2)
        .other          triton_poi_fused_mul_squeeze_sum_2,@"STO_CUDA_ENTRY STV_DEFAULT"
triton_poi_fused_mul_squeeze_sum_2:
.text.triton_poi_fused_mul_squeeze_sum_2:
[----:B------:R-:W0:Y:S01]  /*0000*/  LDC R1, c[0x0][0x28] ;  /* 0x00000a00ff017b82 */ /* 0x000e220000000800 */
[----:B------:R-:W1:Y:S07]  /*0010*/  S2R R0, SR_TID.X ;  /* 0x0000000000007919 */ /* 0x000e6e0000002100 */
[----:B------:R-:W2:Y:S01]  /*0020*/  LDC.64 R14, c[0x0][0x210] ;  /* 0x00008400ff0e7b82 */ /* 0x000ea20000000a00 */
[----:B------:R-:W-:Y:S01]  /*0030*/  CS2R R20, SRZ ;  /* 0x0000000000147805 */ /* 0x000fe2000001ff00 */
[----:B------:R-:W-:Y:S01]  /*0040*/  ULDC.64 UR4, c[0x0][0x208] ;  /* 0x0000820000047ab9 */ /* 0x000fe20000000a00 */
[----:B------:R-:W3:Y:S05]  /*0050*/  S2R R3, SR_CTAID.X ;  /* 0x0000000000037919 */ /* 0x000eea0000002500 */
[----:B------:R-:W4:Y:S01]  /*0060*/  LDC.64 R16, c[0x0][0x218] ;  /* 0x00008600ff107b82 */ /* 0x000f220000000a00 */
[----:B-1----:R-:W-:Y:S01]  /*0070*/  IMAD.SHL.U32 R0, R0, 0x2, RZ ;  /* 0x0000000200007824 */ /* 0x002fe200078e00ff */
[----:B---3--:R-:W-:-:S04]  /*0080*/  SHF.R.S32.HI R5, RZ, 0x19, R3 ;  /* 0x00000019ff057819 */ /* 0x008fc80000011403 */
[----:B------:R-:W-:Y:S02]  /*0090*/  LOP3.LUT R0, R0, 0x3e, RZ, 0xc0, !PT ;  /* 0x0000003e00007812 */ /* 0x000fe400078ec0ff */
[----:B------:R-:W-:-:S03]  /*00a0*/  SGXT R5, R5, 0x1 ;  /* 0x000000010505781a */ /* 0x000fc60000000200 */
[----:B------:R-:W-:-:S05]  /*00b0*/  IMAD R0, R3, 0x40, R0 ;  /* 0x0000004003007824 */ /* 0x000fca00078e0200 */
[----:B------:R-:W-:Y:S02]  /*00c0*/  SHF.R.S32.HI R3, RZ, 0x1f, R0 ;  /* 0x0000001fff037819 */ /* 0x000fe40000011400 */
[-C--:B------:R-:W-:Y:S02]  /*00d0*/  LEA.HI R5, R5, R0.reuse, RZ, 0x2 ;  /* 0x0000000005057211 */ /* 0x080fe400078f10ff */
[----:B------:R-:W-:Y:S02]  /*00e0*/  LEA.HI R3, R3, R0, RZ, 0x4 ;  /* 0x0000000003037211 */ /* 0x000fe400078f20ff */
[----:B------:R-:W-:Y:S02]  /*00f0*/  SHF.R.S32.HI R2, RZ, 0x2, R5 ;  /* 0x00000002ff027819 */ /* 0x000fe40000011405 */
[----:B------:R-:W-:Y:S01]  /*0100*/  ISETP.GE.AND P0, PT, R0, 0x40, PT ;  /* 0x000000400000780c */ /* 0x000fe20003f06270 */
[C---:B------:R-:W-:Y:S01]  /*0110*/  IMAD.SHL.U32 R4, R3.reuse, 0x4, RZ ;  /* 0x0000000403047824 */ /* 0x040fe200078e00ff */
[----:B------:R-:W-:-:S04]  /*0120*/  LOP3.LUT R3, R3, 0xfffffff0, RZ, 0xc0, !PT ;  /* 0xfffffff003037812 */ /* 0x000fc800078ec0ff */
[----:B------:R-:W-:Y:S02]  /*0130*/  LOP3.LUT R5, R4, 0xffffffc0, RZ, 0xc0, !PT ;  /* 0xffffffc004057812 */ /* 0x000fe400078ec0ff */
[----:B------:R-:W-:Y:S02]  /*0140*/  LEA.HI R4, R2, R2, RZ, 0x2 ;  /* 0x0000000202047211 */ /* 0x000fe400078f10ff */
[----:B------:R-:W-:Y:S02]  /*0150*/  IADD3 R5, R5, R0, -R3 ;  /* 0x0000000005057210 */ /* 0x000fe40007ffe803 */
[----:B------:R-:W-:Y:S02]  /*0160*/  LOP3.LUT R4, R4, 0xfffffffc, RZ, 0xc0, !PT ;  /* 0xfffffffc04047812 */ /* 0x000fe400078ec0ff */
[----:B------:R-:W-:Y:S01]  /*0170*/  IADD3 R7, R5, 0x10, RZ ;  /* 0x0000001005077810 */ /* 0x000fe20007ffe0ff */
[----:B------:R-:W-:Y:S01]  /*0180*/  VIADD R11, R5, 0x20 ;  /* 0x00000020050b7836 */ /* 0x000fe20000000000 */
[----:B------:R-:W-:Y:S01]  /*0190*/  IADD3 R9, R3, R2, -R4 ;  /* 0x0000000203097210 */ /* 0x000fe20007ffe804 */
[----:B------:R-:W-:-:S02]  /*01a0*/  VIADD R13, R5, 0x30 ;  /* 0x00000030050d7836 */ /* 0x000fc40000000000 */
[----:B--2---:R-:W-:Y:S01]  /*01b0*/  IMAD.WIDE R2, R5, 0x4, R14 ;  /* 0x0000000405027825 */ /* 0x004fe200078e020e */
[----:B------:R-:W-:-:S03]  /*01c0*/  IADD3 R23, R9, 0xc, RZ ;  /* 0x0000000c09177810 */ /* 0x000fc60007ffe0ff */
[----:B------:R-:W-:-:S04]  /*01d0*/  IMAD.WIDE R6, R7, 0x4, R14 ;  /* 0x0000000407067825 */ /* 0x000fc800078e020e */
[----:B------:R-:W-:-:S04]  /*01e0*/  IMAD.WIDE R10, R11, 0x4, R14 ;  /* 0x000000040b0a7825 */ /* 0x000fc800078e020e */
[----:B------:R-:W-:Y:S01]  /*01f0*/  IMAD.WIDE R14, R13, 0x4, R14 ;  /* 0x000000040d0e7825 */ /* 0x000fe200078e020e */
[----:B------:R-:W-:-:S03]  /*0200*/  IADD3 R13, R9, 0x4, RZ ;  /* 0x00000004090d7810 */ /* 0x000fc60007ffe0ff */
[C---:B------:R-:W-:Y:S02]  /*0210*/  VIADD R19, R9.reuse, 0x8 ;  /* 0x0000000809137836 */ /* 0x040fe40000000000 */
[----:B----4-:R-:W-:Y:S01]  /*0220*/  IMAD.WIDE R4, R9, 0x4, R16 ;  /* 0x0000000409047825 */ /* 0x010fe200078e0210 */
[----:B------:R-:W-:-:S03]  /*0230*/  CS2R R24, SRZ ;  /* 0x0000000000187805 */ /* 0x000fc6000001ff00 */
[--C-:B------:R-:W-:Y:S01]  /*0240*/  IMAD.WIDE R8, R13, 0x4, R16.reuse ;  /* 0x000000040d087825 */ /* 0x100fe200078e0210 */
[----:B------:R-:W2:Y:S03]  /*0250*/  @!P0 LDG.E.EL R21, desc[UR4][R4.64] ;  /* 0x0000000404158981 */ /* 0x000ea6000c2e1900 */
[--C-:B------:R-:W-:Y:S01]  /*0260*/  IMAD.WIDE R12, R19, 0x4, R16.reuse ;  /* 0x00000004130c7825 */ /* 0x100fe200078e0210 */
[----:B------:R-:W3:Y:S03]  /*0270*/  @!P0 LDG.E.EL R25, desc[UR4][R8.64] ;  /* 0x0000000408198981 */ /* 0x000ee6000c2e1900 */
[----:B------:R-:W-:Y:S01]  /*0280*/  IMAD.WIDE R16, R23, 0x4, R16 ;  /* 0x0000000417107825 */ /* 0x000fe200078e0210 */
[----:B------:R-:W-:Y:S02]  /*0290*/  CS2R R22, SRZ ;  /* 0x0000000000167805 */ /* 0x000fe4000001ff00 */
[----:B------:R-:W-:Y:S01]  /*02a0*/  CS2R R18, SRZ ;  /* 0x0000000000127805 */ /* 0x000fe2000001ff00 */
[----:B------:R-:W4:Y:S01]  /*02b0*/  @!P0 LDG.E.EL R24, desc[UR4][R8.64] ;  /* 0x0000000408188981 */ /* 0x000f22000c2e1900 */
[----:B------:R-:W-:-:S03]  /*02c0*/  CS2R R26, SRZ ;  /* 0x00000000001a7805 */ /* 0x000fc6000001ff00 */
[----:B------:R-:W3:Y:S04]  /*02d0*/  @!P0 LDG.E.64 R22, desc[UR4][R6.64] ;  /* 0x0000000406168981 */ /* 0x000ee8000c1e1b00 */
[----:B------:R1:W5:Y:S01]  /*02e0*/  @!P0 LDG.E.EL R20, desc[UR4][R4.64] ;  /* 0x0000000404148981 */ /* 0x000362000c2e1900 */
[----:B------:R-:W-:Y:S02]  /*02f0*/  CS2R R30, SRZ ;  /* 0x00000000001e7805 */ /* 0x000fe4000001ff00 */
[----:B------:R-:W-:Y:S01]  /*0300*/  CS2R R28, SRZ ;  /* 0x00000000001c7805 */ /* 0x000fe2000001ff00 */
[----:B------:R1:W2:Y:S04]  /*0310*/  @!P0 LDG.E.64 R18, desc[UR4][R2.64] ;  /* 0x0000000402128981 */ /* 0x0002a8000c1e1b00 */
[----:B------:R-:W5:Y:S01]  /*0320*/  @!P0 LDG.E.64 R26, desc[UR4][R10.64] ;  /* 0x000000040a1a8981 */ /* 0x000f62000c1e1b00 */
[----:B-1----:R-:W-:-:S03]  /*0330*/  CS2R R4, SRZ ;  /* 0x0000000000047805 */ /* 0x002fc6000001ff00 */
[----:B------:R-:W5:Y:S01]  /*0340*/  @!P0 LDG.E.64 R28, desc[UR4][R14.64] ;  /* 0x000000040e1c8981 */ /* 0x000f62000c1e1b00 */
[----:B0-----:R-:W0:Y:S03]  /*0350*/  LDC.64 R2, c[0x0][0x220] ;  /* 0x00008800ff027b82 */ /* 0x001e260000000a00 */
[----:B------:R-:W5:Y:S04]  /*0360*/  @!P0 LDG.E.EL R5, desc[UR4][R12.64] ;  /* 0x000000040c058981 */ /* 0x000f68000c2e1900 */
[----:B------:R-:W5:Y:S04]  /*0370*/  @!P0 LDG.E.EL R4, desc[UR4][R12.64] ;  /* 0x000000040c048981 */ /* 0x000f68000c2e1900 */
[----:B------:R-:W5:Y:S04]  /*0380*/  @!P0 LDG.E.EL R31, desc[UR4][R16.64] ;  /* 0x00000004101f8981 */ /* 0x000f68000c2e1900 */
[----:B------:R-:W5:Y:S01]  /*0390*/  @!P0 LDG.E.EL R30, desc[UR4][R16.64] ;  /* 0x00000004101e8981 */ /* 0x000f62000c2e1900 */
[----:B0-----:R-:W-:-:S04]  /*03a0*/  IMAD.WIDE R2, R0, 0x4, R2 ;  /* 0x0000000400027825 */ /* 0x001fc800078e0202 */
[----:B---3--:R-:W-:Y:S01]  /*03b0*/  FMUL R22, R25, R22 ;  /* 0x0000001619167220 */ /* 0x008fe20000400000 */
[----:B----4-:R-:W-:-:S03]  /*03c0*/  FMUL R23, R24, R23 ;  /* 0x0000001718177220 */ /* 0x010fc60000400000 */
[----:B--2---:R-:W-:Y:S01]  /*03d0*/  FFMA R18, R21, R18, R22 ;  /* 0x0000001215127223 */ /* 0x004fe20000000016 */
[----:B-----5:R-:W-:-:S03]  /*03e0*/  FFMA R19, R20, R19, R23 ;  /* 0x0000001314137223 */ /* 0x020fc60000000017 */
[----:B------:R-:W-:Y:S01]  /*03f0*/  FFMA R18, R5, R26, R18 ;  /* 0x0000001a05127223 */ /* 0x000fe20000000012 */
[----:B------:R-:W-:-:S03]  /*0400*/  FFMA R19, R4, R27, R19 ;  /* 0x0000001b04137223 */ /* 0x000fc60000000013 */
[----:B------:R-:W-:Y:S01]  /*0410*/  FFMA R18, R31, R28, R18 ;  /* 0x0000001c1f127223 */ /* 0x000fe20000000012 */
[----:B------:R-:W-:Y:S01]  /*0420*/  FFMA R19, R30, R29, R19 ;  /* 0x0000001d1e137223 */ /* 0x000fe20000000013 */
[----:B------:R-:W-:Y:S06]  /*0430*/  @P0 EXIT ;  /* 0x000000000000094d */ /* 0x000fec0003800000 */
[----:B------:R-:W-:Y:S01]  /*0440*/  STG.E.64 desc[UR4][R2.64], R18 ;  /* 0x0000001202007986 */ /* 0x000fe2000c101b04 */
[----:B------:R-:W-:Y:S05]  /*0450*/  EXIT ;  /* 0x000000000000794d */ /* 0x000fea0003800000 */
.L_x_0:
[----:B------:R-:W-:-:S00]  /*0460*/  BRA `(.L_x_0) ;  /* 0xfffffffc00fc7947 */ /* 0x000fc0000383ffff */
[----:B------:R-:W-:-:S00]  /*0470*/  NOP ;  /* 0x0000000000007918 */ /* 0x000fc00000000000 */
        /* <DEDUP_REMOVED lines=8> */
.L_x_1:


//--------------------- .nv.constant0.triton_poi_fused_mul_squeeze_sum_2 --------------------------
	.section	.nv.constant0.triton_poi_fused_mul_squeeze_sum_2,"a",@progbits
	.sectionflags	@""
	.align	4
.nv.constant0.triton_poi_fused_mul_squeeze_sum_2:
	.zero		556
